//
// Generated by NVIDIA NVVM Compiler
//
// Compiler Build ID: CL-36424714
// Cuda compilation tools, release 13.0, V13.0.88
// Based on NVVM 20.0.0
//

.version 9.0
.target sm_100
.address_size 64

	// .globl	_Z13what_is_my_idPjS_

.visible .entry _Z13what_is_my_idPjS_(
	.param .u64 .ptr .align 1 _Z13what_is_my_idPjS__param_0,
	.param .u64 .ptr .align 1 _Z13what_is_my_idPjS__param_1
)
{
	.reg .b32 	%r<5>;
	.reg .b64 	%rd<8>;

	ld.param.u64 	%rd1, [_Z13what_is_my_idPjS__param_0];
	ld.param.u64 	%rd2, [_Z13what_is_my_idPjS__param_1];
	cvta.to.global.u64 	%rd3, %rd2;
	cvta.to.global.u64 	%rd4, %rd1;
	mov.u32 	%r1, %ctaid.x;
	mov.u32 	%r2, %ntid.x;
	mov.u32 	%r3, %tid.x;
	mad.lo.s32 	%r4, %r1, %r2, %r3;
	mul.wide.u32 	%rd5, %r4, 4;
	add.s64 	%rd6, %rd4, %rd5;
	st.global.u32 	[%rd6], %r1;
	add.s64 	%rd7, %rd3, %rd5;
	st.global.u32 	[%rd7], %r3;
	ret;

}


// ===== COMPILED SASS (sm_100) =====

	.target	sm_100

	.elftype	@"ET_EXEC"


//--------------------- .note.nv.tkinfo           --------------------------
	.section	.note.nv.tkinfo,"",@"SHT_NOTE"
	.sectionflags	@"SHF_NOTE_NV_TKINFO"
	.tkinfo
        /*0018*/ 	.word	0x00000002
        /*0030*/ 	.string	""
        /*0030*/ 	.string	"ptxas"
        /*0030*/ 	.string	"Cuda compilation tools, release 13.0, V13.0.88"
        /*0030*/ 	.string	"Build cuda_13.0.r13.0/compiler.36424714_0"
        /*0030*/ 	.string	"-arch sm_100 -m 64 "



//--------------------- .note.nv.cuinfo           --------------------------
	.section	.note.nv.cuinfo,"",@"SHT_NOTE"
	.sectionflags	@"SHF_NOTE_NV_CUINFO"
        /*0018*/ 	.short	0x0002
        /*001a*/ 	.short	0x0064
        /*001c*/ 	.short	0x0082
	.zero		2


//--------------------- .nv.info                  --------------------------
	.section	.nv.info,"",@"SHT_CUDA_INFO"
	.align	4


	//----- nvinfo : EIATTR_REGCOUNT
	.align		4
        /*0000*/ 	.byte	0x04, 0x2f
        /*0002*/ 	.short	(.L_1 - .L_0)
	.align		4
.L_0:
        /*0004*/ 	.word	index@(_Z13what_is_my_idPjS_)
        /*0008*/ 	.word	0x0000000c


	//----- nvinfo : EIATTR_FRAME_SIZE
	.align		4
.L_1:
        /*000c*/ 	.byte	0x04, 0x11
        /*000e*/ 	.short	(.L_3 - .L_2)
	.align		4
.L_2:
        /*0010*/ 	.word	index@(_Z13what_is_my_idPjS_)
        /*0014*/ 	.word	0x00000000


	//----- nvinfo : EIATTR_MIN_STACK_SIZE
	.align		4
.L_3:
        /*0018*/ 	.byte	0x04, 0x12
        /*001a*/ 	.short	(.L_5 - .L_4)
	.align		4
.L_4:
        /*001c*/ 	.word	index@(_Z13what_is_my_idPjS_)
        /*0020*/ 	.word	0x00000000
.L_5:


//--------------------- .nv.compat                --------------------------
	.section	.nv.compat,"",@"SHT_CUDA_COMPAT_INFO"
	.align	4
        /*0000*/ 	.byte	0x02, 0x09, 0x00, 0x00, 0x02, 0x02, 0x01, 0x00, 0x02, 0x05, 0x05, 0x00, 0x03, 0x07, 0x01, 0x01
        /*0010*/ 	.byte	0x02, 0x03, 0x00, 0x00, 0x02, 0x06, 0x01, 0x00, 0x04, 0x0b, 0x08, 0x00, 0x09, 0x00, 0x00, 0x00
        /*0020*/ 	.byte	0x00, 0x00, 0x00, 0x00


//--------------------- .nv.info._Z13what_is_my_idPjS_ --------------------------
	.section	.nv.info._Z13what_is_my_idPjS_,"",@"SHT_CUDA_INFO"
	.sectionflags	@""
	.align	4


	//----- nvinfo : EIATTR_CUDA_API_VERSION
	.align		4
        /*0000*/ 	.byte	0x04, 0x37
        /*0002*/ 	.short	(.L_7 - .L_6)
.L_6:
        /*0004*/ 	.word	0x00000082


	//----- nvinfo : EIATTR_KPARAM_INFO
	.align		4
.L_7:
        /*0008*/ 	.byte	0x04, 0x17
        /*000a*/ 	.short	(.L_9 - .L_8)
.L_8:
        /*000c*/ 	.word	0x00000000
        /*0010*/ 	.short	0x0001
        /*0012*/ 	.short	0x0008
        /*0014*/ 	.byte	0x00, 0xf5, 0x21, 0x00


	//----- nvinfo : EIATTR_KPARAM_INFO
	.align		4
.L_9:
        /*0018*/ 	.byte	0x04, 0x17
        /*001a*/ 	.short	(.L_11 - .L_10)
.L_10:
        /*001c*/ 	.word	0x00000000
        /*0020*/ 	.short	0x0000
        /*0022*/ 	.short	0x0000
        /*0024*/ 	.byte	0x00, 0xf5, 0x21, 0x00


	//----- nvinfo : EIATTR_SPARSE_MMA_MASK
	.align		4
.L_11:
        /*0028*/ 	.byte	0x03, 0x50
        /*002a*/ 	.short	0x0000


	//----- nvinfo : EIATTR_MAXREG_COUNT
	.align		4
        /*002c*/ 	.byte	0x03, 0x1b
        /*002e*/ 	.short	0x00ff


	//----- nvinfo : EIATTR_MERCURY_ISA_VERSION
	.align		4
        /*0030*/ 	.byte	0x03, 0x5f
        /*0032*/ 	.short	0x0101


	//----- nvinfo : EIATTR_VRC_CTA_INIT_COUNT
	.align		4
        /*0034*/ 	.byte	0x02, 0x4a
	.zero		1
	.zero		1


	//----- nvinfo : EIATTR_EXIT_INSTR_OFFSETS
	.align		4
        /*0038*/ 	.byte	0x04, 0x1c
        /*003a*/ 	.short	(.L_13 - .L_12)


	//   ....[0]....
.L_12:
        /*003c*/ 	.word	0x000000c0


	//----- nvinfo : EIATTR_CBANK_PARAM_SIZE
	.align		4
.L_13:
        /*0040*/ 	.byte	0x03, 0x19
        /*0042*/ 	.short	0x0010


	//----- nvinfo : EIATTR_PARAM_CBANK
	.align		4
        /*0044*/ 	.byte	0x04, 0x0a
        /*0046*/ 	.short	(.L_15 - .L_14)
	.align		4
.L_14:
        /*0048*/ 	.word	index@(.nv.constant0._Z13what_is_my_idPjS_)
        /*004c*/ 	.short	0x0380
        /*004e*/ 	.short	0x0010


	//----- nvinfo : EIATTR_SW_WAR
	.align		4
.L_15:
        /*0050*/ 	.byte	0x04, 0x36
        /*0052*/ 	.short	(.L_17 - .L_16)
.L_16:
        /*0054*/ 	.word	0x00000008
.L_17:


//--------------------- .nv.callgraph             --------------------------
	.section	.nv.callgraph,"",@"SHT_CUDA_CALLGRAPH"
	.align	4
	.sectionentsize	8
	.align		4
        /*0000*/ 	.word	0x00000000
	.align		4
        /*0004*/ 	.word	0xffffffff
	.align		4
        /*0008*/ 	.word	0x00000000
	.align		4
        /*000c*/ 	.word	0xfffffffe
	.align		4
        /*0010*/ 	.word	0x00000000
	.align		4
        /*0014*/ 	.word	0xfffffffd
	.align		4
        /*0018*/ 	.word	0x00000000
	.align		4
        /*001c*/ 	.word	0xfffffffc


//--------------------- .text._Z13what_is_my_idPjS_ --------------------------
	.section	.text._Z13what_is_my_idPjS_,"ax",@progbits
	.align	128
        .global         _Z13what_is_my_idPjS_
        .type           _Z13what_is_my_idPjS_,@function
        .size           _Z13what_is_my_idPjS_,(.L_x_1 - _Z13what_is_my_idPjS_)
        .other          _Z13what_is_my_idPjS_,@"STO_CUDA_ENTRY STV_DEFAULT"
_Z13what_is_my_idPjS_:
.text._Z13what_is_my_idPjS_:
[----:B------:R-:W-:Y:S01]  /*0000*/  LDC R1, c[0x0][0x37c] ;  /* 0x0000df00ff017b82 */ /* 0x000fe20000000800 */
[----:B------:R-:W0:Y:S07]  /*0010*/  S2R R9, SR_CTAID.X ;  /* 0x0000000000097919 */ /* 0x000e2e0000002500 */
[----:B------:R-:W1:Y:S01]  /*0020*/  LDC.64 R2, c[0x0][0x380] ;  /* 0x0000e000ff027b82 */ /* 0x000e620000000a00 */
[----:B------:R-:W0:Y:S01]  /*0030*/  LDCU UR6, c[0x0][0x360] ;  /* 0x00006c00ff0677ac */ /* 0x000e220008000800 */
[----:B------:R-:W0:Y:S01]  /*0040*/  S2R R0, SR_TID.X ;  /* 0x0000000000007919 */ /* 0x000e220000002100 */
[----:B------:R-:W2:Y:S05]  /*0050*/  LDCU.64 UR4, c[0x0][0x358] ;  /* 0x00006b00ff0477ac */ /* 0x000eaa0008000a00 */
[----:B------:R-:W3:Y:S01]  /*0060*/  LDC.64 R4, c[0x0][0x388] ;  /* 0x0000e200ff047b82 */ /* 0x000ee20000000a00 */
[----:B0-----:R-:W-:-:S04]  /*0070*/  IMAD R7, R9, UR6, R0 ;  /* 0x0000000609077c24 */ /* 0x001fc8000f8e0200 */
[----:B-1----:R-:W-:-:S04]  /*0080*/  IMAD.WIDE.U32 R2, R7, 0x4, R2 ;  /* 0x0000000407027825 */ /* 0x002fc800078e0002 */
[----:B---3--:R-:W-:Y:S01]  /*0090*/  IMAD.WIDE.U32 R4, R7, 0x4, R4 ;  /* 0x0000000407047825 */ /* 0x008fe200078e0004 */
[----:B--2---:R-:W-:Y:S04]  /*00a0*/  STG.E desc[UR4][R2.64], R9 ;  /* 0x0000000902007986 */ /* 0x004fe8000c101904 */
[----:B------:R-:W-:Y:S01]  /*00b0*/  STG.E desc[UR4][R4.64], R0 ;  /* 0x0000000004007986 */ /* 0x000fe2000c101904 */
[----:B------:R-:W-:Y:S05]  /*00c0*/  EXIT ;  /* 0x000000000000794d */ /* 0x000fea0003800000 */
.L_x_0:
[----:B------:R-:W-:-:S00]  /*00d0*/  BRA `(.L_x_0) ;  /* 0xfffffffc00fc7947 */ /* 0x000fc0000383ffff */
[----:B------:R-:W-:-:S00]  /*00e0*/  NOP ;  /* 0x0000000000007918 */ /* 0x000fc00000000000 */
        /* <DEDUP_REMOVED lines=9> */
.L_x_1:


//--------------------- .nv.shared.reserved.0     --------------------------
	.section	.nv.shared.reserved.0,"aw",@nobits
	.weak		__nv_reservedSMEM_offset_0_alias
	.size		__nv_reservedSMEM_offset_0_alias, 0, 64
	.other		__nv_reservedSMEM_offset_0_alias,@"STO_CUDA_RESERVED_SHARED STV_DEFAULT"
__nv_reservedSMEM_offset_0_alias:
	.zero		0
	.zero		64


//--------------------- .nv.constant0._Z13what_is_my_idPjS_ --------------------------
	.section	.nv.constant0._Z13what_is_my_idPjS_,"a",@progbits
	.sectionflags	@""
	.align	4
.nv.constant0._Z13what_is_my_idPjS_:
	.zero		912


//--------------------- SYMBOLS --------------------------

	.type		.nv.reservedSmem.offset0,@object
	.size		.nv.reservedSmem.offset0,0x4
